//
// Generated by NVIDIA NVVM Compiler
//
// Compiler Build ID: CL-36424714
// Cuda compilation tools, release 13.0, V13.0.88
// Based on NVVM 20.0.0
//

.version 9.0
.target sm_100
.address_size 64

	// .globl	_Z11saxpyKernelPfS_fi

.visible .entry _Z11saxpyKernelPfS_fi(
	.param .u64 .ptr .align 1 _Z11saxpyKernelPfS_fi_param_0,
	.param .u64 .ptr .align 1 _Z11saxpyKernelPfS_fi_param_1,
	.param .f32 _Z11saxpyKernelPfS_fi_param_2,
	.param .u32 _Z11saxpyKernelPfS_fi_param_3
)
{
	.reg .pred 	%p<2>;
	.reg .b32 	%r<6>;
	.reg .b32 	%f<5>;
	.reg .b64 	%rd<8>;

	ld.param.u64 	%rd1, [_Z11saxpyKernelPfS_fi_param_0];
	ld.param.u64 	%rd2, [_Z11saxpyKernelPfS_fi_param_1];
	ld.param.f32 	%f1, [_Z11saxpyKernelPfS_fi_param_2];
	ld.param.u32 	%r2, [_Z11saxpyKernelPfS_fi_param_3];
	mov.u32 	%r3, %ctaid.x;
	mov.u32 	%r4, %ntid.x;
	mov.u32 	%r5, %tid.x;
	mad.lo.s32 	%r1, %r3, %r4, %r5;
	setp.ge.s32 	%p1, %r1, %r2;
	@%p1 bra 	$L__BB0_2;
	cvta.to.global.u64 	%rd3, %rd1;
	cvta.to.global.u64 	%rd4, %rd2;
	mul.wide.s32 	%rd5, %r1, 4;
	add.s64 	%rd6, %rd3, %rd5;
	ld.global.f32 	%f2, [%rd6];
	add.s64 	%rd7, %rd4, %rd5;
	ld.global.f32 	%f3, [%rd7];
	fma.rn.f32 	%f4, %f2, %f3, %f1;
	st.global.f32 	[%rd7], %f4;
$L__BB0_2:
	ret;

}


// ===== COMPILED SASS (sm_100) =====

	.target	sm_100

	.elftype	@"ET_EXEC"


//--------------------- .note.nv.tkinfo           --------------------------
	.section	.note.nv.tkinfo,"",@"SHT_NOTE"
	.sectionflags	@"SHF_NOTE_NV_TKINFO"
	.tkinfo
        /*0018*/ 	.word	0x00000002
        /*0030*/ 	.string	""
        /*0030*/ 	.string	"ptxas"
        /*0030*/ 	.string	"Cuda compilation tools, release 13.0, V13.0.88"
        /*0030*/ 	.string	"Build cuda_13.0.r13.0/compiler.36424714_0"
        /*0030*/ 	.string	"-arch sm_100 -m 64 "



//--------------------- .note.nv.cuinfo           --------------------------
	.section	.note.nv.cuinfo,"",@"SHT_NOTE"
	.sectionflags	@"SHF_NOTE_NV_CUINFO"
        /*0018*/ 	.short	0x0002
        /*001a*/ 	.short	0x0064
        /*001c*/ 	.short	0x0082
	.zero		2


//--------------------- .nv.info                  --------------------------
	.section	.nv.info,"",@"SHT_CUDA_INFO"
	.align	4


	//----- nvinfo : EIATTR_REGCOUNT
	.align		4
        /*0000*/ 	.byte	0x04, 0x2f
        /*0002*/ 	.short	(.L_1 - .L_0)
	.align		4
.L_0:
        /*0004*/ 	.word	index@(_Z11saxpyKernelPfS_fi)
        /*0008*/ 	.word	0x0000000a


	//----- nvinfo : EIATTR_FRAME_SIZE
	.align		4
.L_1:
        /*000c*/ 	.byte	0x04, 0x11
        /*000e*/ 	.short	(.L_3 - .L_2)
	.align		4
.L_2:
        /*0010*/ 	.word	index@(_Z11saxpyKernelPfS_fi)
        /*0014*/ 	.word	0x00000000


	//----- nvinfo : EIATTR_MIN_STACK_SIZE
	.align		4
.L_3:
        /*0018*/ 	.byte	0x04, 0x12
        /*001a*/ 	.short	(.L_5 - .L_4)
	.align		4
.L_4:
        /*001c*/ 	.word	index@(_Z11saxpyKernelPfS_fi)
        /*0020*/ 	.word	0x00000000
.L_5:


//--------------------- .nv.compat                --------------------------
	.section	.nv.compat,"",@"SHT_CUDA_COMPAT_INFO"
	.align	4
        /*0000*/ 	.byte	0x02, 0x09, 0x00, 0x00, 0x02, 0x02, 0x01, 0x00, 0x02, 0x05, 0x05, 0x00, 0x03, 0x07, 0x01, 0x01
        /*0010*/ 	.byte	0x02, 0x03, 0x00, 0x00, 0x02, 0x06, 0x01, 0x00, 0x04, 0x0b, 0x08, 0x00, 0x09, 0x00, 0x00, 0x00
        /*0020*/ 	.byte	0x00, 0x00, 0x00, 0x00


//--------------------- .nv.info._Z11saxpyKernelPfS_fi --------------------------
	.section	.nv.info._Z11saxpyKernelPfS_fi,"",@"SHT_CUDA_INFO"
	.sectionflags	@""
	.align	4


	//----- nvinfo : EIATTR_CUDA_API_VERSION
	.align		4
        /*0000*/ 	.byte	0x04, 0x37
        /*0002*/ 	.short	(.L_7 - .L_6)
.L_6:
        /*0004*/ 	.word	0x00000082


	//----- nvinfo : EIATTR_KPARAM_INFO
	.align		4
.L_7:
        /*0008*/ 	.byte	0x04, 0x17
        /*000a*/ 	.short	(.L_9 - .L_8)
.L_8:
        /*000c*/ 	.word	0x00000000
        /*0010*/ 	.short	0x0003
        /*0012*/ 	.short	0x0014
        /*0014*/ 	.byte	0x00, 0xf0, 0x11, 0x00


	//----- nvinfo : EIATTR_KPARAM_INFO
	.align		4
.L_9:
        /*0018*/ 	.byte	0x04, 0x17
        /*001a*/ 	.short	(.L_11 - .L_10)
.L_10:
        /*001c*/ 	.word	0x00000000
        /*0020*/ 	.short	0x0002
        /*0022*/ 	.short	0x0010
        /*0024*/ 	.byte	0x00, 0xf0, 0x11, 0x00


	//----- nvinfo : EIATTR_KPARAM_INFO
	.align		4
.L_11:
        /*0028*/ 	.byte	0x04, 0x17
        /*002a*/ 	.short	(.L_13 - .L_12)
.L_12:
        /*002c*/ 	.word	0x00000000
        /*0030*/ 	.short	0x0001
        /*0032*/ 	.short	0x0008
        /*0034*/ 	.byte	0x00, 0xf5, 0x21, 0x00


	//----- nvinfo : EIATTR_KPARAM_INFO
	.align		4
.L_13:
        /*0038*/ 	.byte	0x04, 0x17
        /*003a*/ 	.short	(.L_15 - .L_14)
.L_14:
        /*003c*/ 	.word	0x00000000
        /*0040*/ 	.short	0x0000
        /*0042*/ 	.short	0x0000
        /*0044*/ 	.byte	0x00, 0xf5, 0x21, 0x00


	//----- nvinfo : EIATTR_SPARSE_MMA_MASK
	.align		4
.L_15:
        /*0048*/ 	.byte	0x03, 0x50
        /*004a*/ 	.short	0x0000


	//----- nvinfo : EIATTR_MAXREG_COUNT
	.align		4
        /*004c*/ 	.byte	0x03, 0x1b
        /*004e*/ 	.short	0x00ff


	//----- nvinfo : EIATTR_MERCURY_ISA_VERSION
	.align		4
        /*0050*/ 	.byte	0x03, 0x5f
        /*0052*/ 	.short	0x0101


	//----- nvinfo : EIATTR_VRC_CTA_INIT_COUNT
	.align		4
        /*0054*/ 	.byte	0x02, 0x4a
	.zero		1
	.zero		1


	//----- nvinfo : EIATTR_EXIT_INSTR_OFFSETS
	.align		4
        /*0058*/ 	.byte	0x04, 0x1c
        /*005a*/ 	.short	(.L_17 - .L_16)


	//   ....[0]....
.L_16:
        /*005c*/ 	.word	0x00000070


	//   ....[1]....
        /*0060*/ 	.word	0x00000120


	//----- nvinfo : EIATTR_CBANK_PARAM_SIZE
	.align		4
.L_17:
        /*0064*/ 	.byte	0x03, 0x19
        /*0066*/ 	.short	0x0018


	//----- nvinfo : EIATTR_PARAM_CBANK
	.align		4
        /*0068*/ 	.byte	0x04, 0x0a
        /*006a*/ 	.short	(.L_19 - .L_18)
	.align		4
.L_18:
        /*006c*/ 	.word	index@(.nv.constant0._Z11saxpyKernelPfS_fi)
        /*0070*/ 	.short	0x0380
        /*0072*/ 	.short	0x0018


	//----- nvinfo : EIATTR_SW_WAR
	.align		4
.L_19:
        /*0074*/ 	.byte	0x04, 0x36
        /*0076*/ 	.short	(.L_21 - .L_20)
.L_20:
        /*0078*/ 	.word	0x00000008
.L_21:


//--------------------- .nv.callgraph             --------------------------
	.section	.nv.callgraph,"",@"SHT_CUDA_CALLGRAPH"
	.align	4
	.sectionentsize	8
	.align		4
        /*0000*/ 	.word	0x00000000
	.align		4
        /*0004*/ 	.word	0xffffffff
	.align		4
        /*0008*/ 	.word	0x00000000
	.align		4
        /*000c*/ 	.word	0xfffffffe
	.align		4
        /*0010*/ 	.word	0x00000000
	.align		4
        /*0014*/ 	.word	0xfffffffd
	.align		4
        /*0018*/ 	.word	0x00000000
	.align		4
        /*001c*/ 	.word	0xfffffffc


//--------------------- .text._Z11saxpyKernelPfS_fi --------------------------
	.section	.text._Z11saxpyKernelPfS_fi,"ax",@progbits
	.align	128
        .global         _Z11saxpyKernelPfS_fi
        .type           _Z11saxpyKernelPfS_fi,@function
        .size           _Z11saxpyKernelPfS_fi,(.L_x_1 - _Z11saxpyKernelPfS_fi)
        .other          _Z11saxpyKernelPfS_fi,@"STO_CUDA_ENTRY STV_DEFAULT"
_Z11saxpyKernelPfS_fi:
.text._Z11saxpyKernelPfS_fi:
[----:B------:R-:W-:Y:S01]  /*0000*/  LDC R1, c[0x0][0x37c] ;  /* 0x0000df00ff017b82 */ /* 0x000fe20000000800 */
[----:B------:R-:W0:Y:S07]  /*0010*/  S2R R0, SR_TID.X ;  /* 0x0000000000007919 */ /* 0x000e2e0000002100 */
[----:B------:R-:W0:Y:S01]  /*0020*/  S2UR UR4, SR_CTAID.X ;  /* 0x00000000000479c3 */ /* 0x000e220000002500 */
[----:B------:R-:W1:Y:S07]  /*0030*/  LDCU UR5, c[0x0][0x394] ;  /* 0x00007280ff0577ac */ /* 0x000e6e0008000800 */
[----:B------:R-:W0:Y:S02]  /*0040*/  LDC R7, c[0x0][0x360] ;  /* 0x0000d800ff077b82 */ /* 0x000e240000000800 */
[----:B0-----:R-:W-:-:S05]  /*0050*/  IMAD R7, R7, UR4, R0 ;  /* 0x0000000407077c24 */ /* 0x001fca000f8e0200 */
[----:B-1----:R-:W-:-:S13]  /*0060*/  ISETP.GE.AND P0, PT, R7, UR5, PT ;  /* 0x0000000507007c0c */ /* 0x002fda000bf06270 */
[----:B------:R-:W-:Y:S05]  /*0070*/  @P0 EXIT ;  /* 0x000000000000094d */ /* 0x000fea0003800000 */
[----:B------:R-:W0:Y:S01]  /*0080*/  LDC.64 R2, c[0x0][0x380] ;  /* 0x0000e000ff027b82 */ /* 0x000e220000000a00 */
[----:B------:R-:W1:Y:S01]  /*0090*/  LDCU.64 UR4, c[0x0][0x358] ;  /* 0x00006b00ff0477ac */ /* 0x000e620008000a00 */
[----:B------:R-:W2:Y:S06]  /*00a0*/  LDCU UR6, c[0x0][0x390] ;  /* 0x00007200ff0677ac */ /* 0x000eac0008000800 */
[----:B------:R-:W3:Y:S01]  /*00b0*/  LDC.64 R4, c[0x0][0x388] ;  /* 0x0000e200ff047b82 */ /* 0x000ee20000000a00 */
[----:B0-----:R-:W-:-:S06]  /*00c0*/  IMAD.WIDE R2, R7, 0x4, R2 ;  /* 0x0000000407027825 */ /* 0x001fcc00078e0202 */
[----:B-1----:R-:W2:Y:S01]  /*00d0*/  LDG.E R2, desc[UR4][R2.64] ;  /* 0x0000000402027981 */ /* 0x002ea2000c1e1900 */
[----:B---3--:R-:W-:-:S05]  /*00e0*/  IMAD.WIDE R4, R7, 0x4, R4 ;  /* 0x0000000407047825 */ /* 0x008fca00078e0204 */
[----:B------:R-:W2:Y:S02]  /*00f0*/  LDG.E R7, desc[UR4][R4.64] ;  /* 0x0000000404077981 */ /* 0x000ea4000c1e1900 */
[----:B--2---:R-:W-:-:S05]  /*0100*/  FFMA R7, R2, R7, UR6 ;  /* 0x0000000602077e23 */ /* 0x004fca0008000007 */
[----:B------:R-:W-:Y:S01]  /*0110*/  STG.E desc[UR4][R4.64], R7 ;  /* 0x0000000704007986 */ /* 0x000fe2000c101904 */
[----:B------:R-:W-:Y:S05]  /*0120*/  EXIT ;  /* 0x000000000000794d */ /* 0x000fea0003800000 */
.L_x_0:
[----:B------:R-:W-:-:S00]  /*0130*/  BRA `(.L_x_0) ;  /* 0xfffffffc00fc7947 */ /* 0x000fc0000383ffff */
[----:B------:R-:W-:-:S00]  /*0140*/  NOP ;  /* 0x0000000000007918 */ /* 0x000fc00000000000 */
        /* <DEDUP_REMOVED lines=11> */
.L_x_1:


//--------------------- .nv.shared.reserved.0     --------------------------
	.section	.nv.shared.reserved.0,"aw",@nobits
	.weak		__nv_reservedSMEM_offset_0_alias
	.size		__nv_reservedSMEM_offset_0_alias, 0, 64
	.other		__nv_reservedSMEM_offset_0_alias,@"STO_CUDA_RESERVED_SHARED STV_DEFAULT"
__nv_reservedSMEM_offset_0_alias:
	.zero		0
	.zero		64


//--------------------- .nv.constant0._Z11saxpyKernelPfS_fi --------------------------
	.section	.nv.constant0._Z11saxpyKernelPfS_fi,"a",@progbits
	.sectionflags	@""
	.align	4
.nv.constant0._Z11saxpyKernelPfS_fi:
	.zero		920


//--------------------- SYMBOLS --------------------------

	.type		.nv.reservedSmem.offset0,@object
	.size		.nv.reservedSmem.offset0,0x4
